//
// Generated by NVIDIA NVVM Compiler
//
// Compiler Build ID: CL-36424714
// Cuda compilation tools, release 13.0, V13.0.88
// Based on NVVM 20.0.0
//

.version 9.0
.target sm_100
.address_size 64

	// .globl	countOccurrences
.extern .shared .align 16 .b8 shared_data[];

.visible .entry countOccurrences(
	.param .u64 .ptr .align 1 countOccurrences_param_0,
	.param .u64 .ptr .align 1 countOccurrences_param_1,
	.param .u32 countOccurrences_param_2,
	.param .u32 countOccurrences_param_3
)
{
	.reg .pred 	%p<2>;
	.reg .b32 	%r<8>;
	.reg .b64 	%rd<9>;

	ld.param.u64 	%rd1, [countOccurrences_param_0];
	ld.param.u64 	%rd2, [countOccurrences_param_1];
	ld.param.u32 	%r2, [countOccurrences_param_2];
	mov.u32 	%r3, %ctaid.x;
	mov.u32 	%r4, %ntid.x;
	mov.u32 	%r5, %tid.x;
	mad.lo.s32 	%r1, %r3, %r4, %r5;
	setp.ge.s32 	%p1, %r1, %r2;
	@%p1 bra 	$L__BB0_2;
	cvta.to.global.u64 	%rd3, %rd1;
	cvta.to.global.u64 	%rd4, %rd2;
	mul.wide.s32 	%rd5, %r1, 4;
	add.s64 	%rd6, %rd3, %rd5;
	ld.global.u32 	%r6, [%rd6];
	mul.wide.s32 	%rd7, %r6, 4;
	add.s64 	%rd8, %rd4, %rd7;
	atom.global.add.u32 	%r7, [%rd8], 1;
$L__BB0_2:
	ret;

}
	// .globl	countOccurrencesSorted
.visible .entry countOccurrencesSorted(
	.param .u64 .ptr .align 1 countOccurrencesSorted_param_0,
	.param .u64 .ptr .align 1 countOccurrencesSorted_param_1,
	.param .u32 countOccurrencesSorted_param_2,
	.param .u32 countOccurrencesSorted_param_3
)
{
	.reg .pred 	%p<11>;
	.reg .b32 	%r<33>;
	.reg .b64 	%rd<9>;

	ld.param.u64 	%rd1, [countOccurrencesSorted_param_0];
	ld.param.u64 	%rd2, [countOccurrencesSorted_param_1];
	ld.param.u32 	%r15, [countOccurrencesSorted_param_2];
	ld.param.u32 	%r16, [countOccurrencesSorted_param_3];
	mov.u32 	%r1, %tid.x;
	mov.u32 	%r17, %ctaid.x;
	mov.u32 	%r2, %ntid.x;
	mad.lo.s32 	%r3, %r17, %r2, %r1;
	setp.ge.s32 	%p1, %r3, %r15;
	shl.b32 	%r18, %r1, 2;
	mov.u32 	%r19, shared_data;
	add.s32 	%r4, %r19, %r18;
	@%p1 bra 	$L__BB1_2;
	cvta.to.global.u64 	%rd3, %rd1;
	mul.wide.s32 	%rd4, %r3, 4;
	add.s64 	%rd5, %rd3, %rd4;
	ld.global.u32 	%r20, [%rd5];
	st.shared.u32 	[%r4], %r20;
$L__BB1_2:
	bar.sync 	0;
	setp.ne.s32 	%p2, %r1, 0;
	@%p2 bra 	$L__BB1_4;
	ld.shared.u32 	%r29, [shared_data];
	bra.uni 	$L__BB1_6;
$L__BB1_4:
	setp.le.u32 	%p3, %r2, %r1;
	@%p3 bra 	$L__BB1_12;
	ld.shared.u32 	%r29, [%r4];
	ld.shared.u32 	%r21, [%r4+-4];
	setp.eq.s32 	%p4, %r29, %r21;
	@%p4 bra 	$L__BB1_12;
$L__BB1_6:
	setp.ge.s32 	%p5, %r3, %r15;
	setp.ge.s32 	%p6, %r29, %r16;
	or.pred  	%p7, %p5, %p6;
	@%p7 bra 	$L__BB1_12;
	add.s32 	%r8, %r1, 1;
	setp.ge.u32 	%p8, %r8, %r2;
	mov.b32 	%r32, 1;
	@%p8 bra 	$L__BB1_11;
	sub.s32 	%r9, %r2, %r1;
	mov.b32 	%r31, 1;
	mov.u32 	%r30, %r8;
$L__BB1_9:
	shl.b32 	%r24, %r30, 2;
	add.s32 	%r26, %r19, %r24;
	ld.shared.u32 	%r27, [%r26];
	setp.ne.s32 	%p9, %r29, %r27;
	mov.u32 	%r32, %r31;
	@%p9 bra 	$L__BB1_11;
	add.s32 	%r12, %r31, 1;
	add.s32 	%r30, %r8, %r31;
	setp.ne.s32 	%p10, %r12, %r9;
	mov.u32 	%r31, %r12;
	mov.u32 	%r32, %r9;
	@%p10 bra 	$L__BB1_9;
$L__BB1_11:
	cvta.to.global.u64 	%rd6, %rd2;
	mul.wide.s32 	%rd7, %r29, 4;
	add.s64 	%rd8, %rd6, %rd7;
	atom.global.add.u32 	%r28, [%rd8], %r32;
$L__BB1_12:
	ret;

}


// ===== COMPILED SASS (sm_100) =====

	.target	sm_100

	.elftype	@"ET_EXEC"


//--------------------- .note.nv.tkinfo           --------------------------
	.section	.note.nv.tkinfo,"",@"SHT_NOTE"
	.sectionflags	@"SHF_NOTE_NV_TKINFO"
	.tkinfo
        /*0018*/ 	.word	0x00000002
        /*0030*/ 	.string	""
        /*0030*/ 	.string	"ptxas"
        /*0030*/ 	.string	"Cuda compilation tools, release 13.0, V13.0.88"
        /*0030*/ 	.string	"Build cuda_13.0.r13.0/compiler.36424714_0"
        /*0030*/ 	.string	"-arch sm_100 -m 64 "



//--------------------- .note.nv.cuinfo           --------------------------
	.section	.note.nv.cuinfo,"",@"SHT_NOTE"
	.sectionflags	@"SHF_NOTE_NV_CUINFO"
        /*0018*/ 	.short	0x0002
        /*001a*/ 	.short	0x0064
        /*001c*/ 	.short	0x0082
	.zero		2


//--------------------- .nv.info                  --------------------------
	.section	.nv.info,"",@"SHT_CUDA_INFO"
	.align	4


	//----- nvinfo : EIATTR_REGCOUNT
	.align		4
        /*0000*/ 	.byte	0x04, 0x2f
        /*0002*/ 	.short	(.L_1 - .L_0)
	.align		4
.L_0:
        /*0004*/ 	.word	index@(countOccurrences)
        /*0008*/ 	.word	0x0000000a


	//----- nvinfo : EIATTR_FRAME_SIZE
	.align		4
.L_1:
        /*000c*/ 	.byte	0x04, 0x11
        /*000e*/ 	.short	(.L_3 - .L_2)
	.align		4
.L_2:
        /*0010*/ 	.word	index@(countOccurrences)
        /*0014*/ 	.word	0x00000000


	//----- nvinfo : EIATTR_REGCOUNT
	.align		4
.L_3:
        /*0018*/ 	.byte	0x04, 0x2f
        /*001a*/ 	.short	(.L_5 - .L_4)
	.align		4
.L_4:
        /*001c*/ 	.word	index@(countOccurrencesSorted)
        /*0020*/ 	.word	0x0000000c


	//----- nvinfo : EIATTR_FRAME_SIZE
	.align		4
.L_5:
        /*0024*/ 	.byte	0x04, 0x11
        /*0026*/ 	.short	(.L_7 - .L_6)
	.align		4
.L_6:
        /*0028*/ 	.word	index@(countOccurrencesSorted)
        /*002c*/ 	.word	0x00000000


	//----- nvinfo : EIATTR_MIN_STACK_SIZE
	.align		4
.L_7:
        /*0030*/ 	.byte	0x04, 0x12
        /*0032*/ 	.short	(.L_9 - .L_8)
	.align		4
.L_8:
        /*0034*/ 	.word	index@(countOccurrencesSorted)
        /*0038*/ 	.word	0x00000000


	//----- nvinfo : EIATTR_MIN_STACK_SIZE
	.align		4
.L_9:
        /*003c*/ 	.byte	0x04, 0x12
        /*003e*/ 	.short	(.L_11 - .L_10)
	.align		4
.L_10:
        /*0040*/ 	.word	index@(countOccurrences)
        /*0044*/ 	.word	0x00000000
.L_11:


//--------------------- .nv.compat                --------------------------
	.section	.nv.compat,"",@"SHT_CUDA_COMPAT_INFO"
	.align	4
        /*0000*/ 	.byte	0x02, 0x09, 0x00, 0x00, 0x02, 0x02, 0x01, 0x00, 0x02, 0x05, 0x05, 0x00, 0x03, 0x07, 0x01, 0x01
        /*0010*/ 	.byte	0x02, 0x03, 0x00, 0x00, 0x02, 0x06, 0x01, 0x00, 0x04, 0x0b, 0x08, 0x00, 0x09, 0x00, 0x00, 0x00
        /*0020*/ 	.byte	0x00, 0x00, 0x00, 0x00


//--------------------- .nv.info.countOccurrencesSorted --------------------------
	.section	.nv.info.countOccurrencesSorted,"",@"SHT_CUDA_INFO"
	.sectionflags	@""
	.align	4


	//----- nvinfo : EIATTR_CUDA_API_VERSION
	.align		4
        /*0000*/ 	.byte	0x04, 0x37
        /*0002*/ 	.short	(.L_13 - .L_12)
.L_12:
        /*0004*/ 	.word	0x00000082


	//----- nvinfo : EIATTR_KPARAM_INFO
	.align		4
.L_13:
        /*0008*/ 	.byte	0x04, 0x17
        /*000a*/ 	.short	(.L_15 - .L_14)
.L_14:
        /*000c*/ 	.word	0x00000000
        /*0010*/ 	.short	0x0003
        /*0012*/ 	.short	0x0014
        /*0014*/ 	.byte	0x00, 0xf0, 0x11, 0x00


	//----- nvinfo : EIATTR_KPARAM_INFO
	.align		4
.L_15:
        /*0018*/ 	.byte	0x04, 0x17
        /*001a*/ 	.short	(.L_17 - .L_16)
.L_16:
        /*001c*/ 	.word	0x00000000
        /*0020*/ 	.short	0x0002
        /*0022*/ 	.short	0x0010
        /*0024*/ 	.byte	0x00, 0xf0, 0x11, 0x00


	//----- nvinfo : EIATTR_KPARAM_INFO
	.align		4
.L_17:
        /*0028*/ 	.byte	0x04, 0x17
        /*002a*/ 	.short	(.L_19 - .L_18)
.L_18:
        /*002c*/ 	.word	0x00000000
        /*0030*/ 	.short	0x0001
        /*0032*/ 	.short	0x0008
        /*0034*/ 	.byte	0x00, 0xf5, 0x21, 0x00


	//----- nvinfo : EIATTR_KPARAM_INFO
	.align		4
.L_19:
        /*0038*/ 	.byte	0x04, 0x17
        /*003a*/ 	.short	(.L_21 - .L_20)
.L_20:
        /*003c*/ 	.word	0x00000000
        /*0040*/ 	.short	0x0000
        /*0042*/ 	.short	0x0000
        /*0044*/ 	.byte	0x00, 0xf5, 0x21, 0x00


	//----- nvinfo : EIATTR_SPARSE_MMA_MASK
	.align		4
.L_21:
        /*0048*/ 	.byte	0x03, 0x50
        /*004a*/ 	.short	0x0000


	//----- nvinfo : EIATTR_MAXREG_COUNT
	.align		4
        /*004c*/ 	.byte	0x03, 0x1b
        /*004e*/ 	.short	0x00ff


	//----- nvinfo : EIATTR_NUM_BARRIERS
	.align		4
        /*0050*/ 	.byte	0x02, 0x4c
        /*0052*/ 	.byte	0x01
	.zero		1


	//----- nvinfo : EIATTR_MERCURY_ISA_VERSION
	.align		4
        /*0054*/ 	.byte	0x03, 0x5f
        /*0056*/ 	.short	0x0101


	//----- nvinfo : EIATTR_VRC_CTA_INIT_COUNT
	.align		4
        /*0058*/ 	.byte	0x02, 0x4a
	.zero		1
	.zero		1


	//----- nvinfo : EIATTR_EXIT_INSTR_OFFSETS
	.align		4
        /*005c*/ 	.byte	0x04, 0x1c
        /*005e*/ 	.short	(.L_23 - .L_22)


	//   ....[0]....
.L_22:
        /*0060*/ 	.word	0x00000160


	//   ....[1]....
        /*0064*/ 	.word	0x000001a0


	//   ....[2]....
        /*0068*/ 	.word	0x000001f0


	//   ....[3]....
        /*006c*/ 	.word	0x00000360


	//----- nvinfo : EIATTR_CRS_STACK_SIZE
	.align		4
.L_23:
        /*0070*/ 	.byte	0x04, 0x1e
        /*0072*/ 	.short	(.L_25 - .L_24)
.L_24:
        /*0074*/ 	.word	0x00000000


	//----- nvinfo : EIATTR_CBANK_PARAM_SIZE
	.align		4
.L_25:
        /*0078*/ 	.byte	0x03, 0x19
        /*007a*/ 	.short	0x0018


	//----- nvinfo : EIATTR_PARAM_CBANK
	.align		4
        /*007c*/ 	.byte	0x04, 0x0a
        /*007e*/ 	.short	(.L_27 - .L_26)
	.align		4
.L_26:
        /*0080*/ 	.word	index@(.nv.constant0.countOccurrencesSorted)
        /*0084*/ 	.short	0x0380
        /*0086*/ 	.short	0x0018


	//----- nvinfo : EIATTR_SW_WAR
	.align		4
.L_27:
        /*0088*/ 	.byte	0x04, 0x36
        /*008a*/ 	.short	(.L_29 - .L_28)
.L_28:
        /*008c*/ 	.word	0x00000008
.L_29:


//--------------------- .nv.info.countOccurrences --------------------------
	.section	.nv.info.countOccurrences,"",@"SHT_CUDA_INFO"
	.sectionflags	@""
	.align	4


	//----- nvinfo : EIATTR_CUDA_API_VERSION
	.align		4
        /*0000*/ 	.byte	0x04, 0x37
        /*0002*/ 	.short	(.L_31 - .L_30)
.L_30:
        /*0004*/ 	.word	0x00000082


	//----- nvinfo : EIATTR_KPARAM_INFO
	.align		4
.L_31:
        /*0008*/ 	.byte	0x04, 0x17
        /*000a*/ 	.short	(.L_33 - .L_32)
.L_32:
        /*000c*/ 	.word	0x00000000
        /*0010*/ 	.short	0x0003
        /*0012*/ 	.short	0x0014
        /*0014*/ 	.byte	0x00, 0xf0, 0x11, 0x00


	//----- nvinfo : EIATTR_KPARAM_INFO
	.align		4
.L_33:
        /*0018*/ 	.byte	0x04, 0x17
        /*001a*/ 	.short	(.L_35 - .L_34)
.L_34:
        /*001c*/ 	.word	0x00000000
        /*0020*/ 	.short	0x0002
        /*0022*/ 	.short	0x0010
        /*0024*/ 	.byte	0x00, 0xf0, 0x11, 0x00


	//----- nvinfo : EIATTR_KPARAM_INFO
	.align		4
.L_35:
        /*0028*/ 	.byte	0x04, 0x17
        /*002a*/ 	.short	(.L_37 - .L_36)
.L_36:
        /*002c*/ 	.word	0x00000000
        /*0030*/ 	.short	0x0001
        /*0032*/ 	.short	0x0008
        /*0034*/ 	.byte	0x00, 0xf5, 0x21, 0x00


	//----- nvinfo : EIATTR_KPARAM_INFO
	.align		4
.L_37:
        /*0038*/ 	.byte	0x04, 0x17
        /*003a*/ 	.short	(.L_39 - .L_38)
.L_38:
        /*003c*/ 	.word	0x00000000
        /*0040*/ 	.short	0x0000
        /*0042*/ 	.short	0x0000
        /*0044*/ 	.byte	0x00, 0xf5, 0x21, 0x00


	//----- nvinfo : EIATTR_SPARSE_MMA_MASK
	.align		4
.L_39:
        /*0048*/ 	.byte	0x03, 0x50
        /*004a*/ 	.short	0x0000


	//----- nvinfo : EIATTR_MAXREG_COUNT
	.align		4
        /*004c*/ 	.byte	0x03, 0x1b
        /*004e*/ 	.short	0x00ff


	//----- nvinfo : EIATTR_MERCURY_ISA_VERSION
	.align		4
        /*0050*/ 	.byte	0x03, 0x5f
        /*0052*/ 	.short	0x0101


	//----- nvinfo : EIATTR_VRC_CTA_INIT_COUNT
	.align		4
        /*0054*/ 	.byte	0x02, 0x4a
	.zero		1
	.zero		1


	//----- nvinfo : EIATTR_EXIT_INSTR_OFFSETS
	.align		4
        /*0058*/ 	.byte	0x04, 0x1c
        /*005a*/ 	.short	(.L_41 - .L_40)


	//   ....[0]....
.L_40:
        /*005c*/ 	.word	0x00000070


	//   ....[1]....
        /*0060*/ 	.word	0x00000100


	//----- nvinfo : EIATTR_CBANK_PARAM_SIZE
	.align		4
.L_41:
        /*0064*/ 	.byte	0x03, 0x19
        /*0066*/ 	.short	0x0018


	//----- nvinfo : EIATTR_PARAM_CBANK
	.align		4
        /*0068*/ 	.byte	0x04, 0x0a
        /*006a*/ 	.short	(.L_43 - .L_42)
	.align		4
.L_42:
        /*006c*/ 	.word	index@(.nv.constant0.countOccurrences)
        /*0070*/ 	.short	0x0380
        /*0072*/ 	.short	0x0018


	//----- nvinfo : EIATTR_SW_WAR
	.align		4
.L_43:
        /*0074*/ 	.byte	0x04, 0x36
        /*0076*/ 	.short	(.L_45 - .L_44)
.L_44:
        /*0078*/ 	.word	0x00000008
.L_45:


//--------------------- .nv.callgraph             --------------------------
	.section	.nv.callgraph,"",@"SHT_CUDA_CALLGRAPH"
	.align	4
	.sectionentsize	8
	.align		4
        /*0000*/ 	.word	0x00000000
	.align		4
        /*0004*/ 	.word	0xffffffff
	.align		4
        /*0008*/ 	.word	0x00000000
	.align		4
        /*000c*/ 	.word	0xfffffffe
	.align		4
        /*0010*/ 	.word	0x00000000
	.align		4
        /*0014*/ 	.word	0xfffffffd
	.align		4
        /*0018*/ 	.word	0x00000000
	.align		4
        /*001c*/ 	.word	0xfffffffc


//--------------------- .text.countOccurrencesSorted --------------------------
	.section	.text.countOccurrencesSorted,"ax",@progbits
	.align	128
        .global         countOccurrencesSorted
        .type           countOccurrencesSorted,@function
        .size           countOccurrencesSorted,(.L_x_7 - countOccurrencesSorted)
        .other          countOccurrencesSorted,@"STO_CUDA_ENTRY STV_DEFAULT"
countOccurrencesSorted:
.text.countOccurrencesSorted:
[----:B------:R-:W-:Y:S01]  /*0000*/  LDC R1, c[0x0][0x37c] ;  /* 0x0000df00ff017b82 */ /* 0x000fe20000000800 */
[----:B------:R-:W0:Y:S07]  /*0010*/  S2R R4, SR_TID.X ;  /* 0x0000000000047919 */ /* 0x000e2e0000002100 */
[----:B------:R-:W0:Y:S01]  /*0020*/  S2UR UR4, SR_CTAID.X ;  /* 0x00000000000479c3 */ /* 0x000e220000002500 */
[----:B------:R-:W1:Y:S01]  /*0030*/  LDCU UR8, c[0x0][0x390] ;  /* 0x00007200ff0877ac */ /* 0x000e620008000800 */
[----:B------:R-:W2:Y:S06]  /*0040*/  LDCU.64 UR6, c[0x0][0x358] ;  /* 0x00006b00ff0677ac */ /* 0x000eac0008000a00 */
[----:B------:R-:W0:Y:S02]  /*0050*/  LDC R9, c[0x0][0x360] ;  /* 0x0000d800ff097b82 */ /* 0x000e240000000800 */
[----:B0-----:R-:W-:-:S05]  /*0060*/  IMAD R5, R9, UR4, R4 ;  /* 0x0000000409057c24 */ /* 0x001fca000f8e0204 */
[----:B-1----:R-:W-:-:S13]  /*0070*/  ISETP.GE.AND P0, PT, R5, UR8, PT ;  /* 0x0000000805007c0c */ /* 0x002fda000bf06270 */
[----:B------:R-:W0:Y:S02]  /*0080*/  @!P0 LDC.64 R2, c[0x0][0x380] ;  /* 0x0000e000ff028b82 */ /* 0x000e240000000a00 */
[----:B0-----:R-:W-:-:S06]  /*0090*/  @!P0 IMAD.WIDE R2, R5, 0x4, R2 ;  /* 0x0000000405028825 */ /* 0x001fcc00078e0202 */
[----:B--2---:R-:W2:Y:S01]  /*00a0*/  @!P0 LDG.E R3, desc[UR6][R2.64] ;  /* 0x0000000602038981 */ /* 0x004ea2000c1e1900 */
[----:B------:R-:W0:Y:S01]  /*00b0*/  S2UR UR5, SR_CgaCtaId ;  /* 0x00000000000579c3 */ /* 0x000e220000008800 */
[----:B------:R-:W-:Y:S01]  /*00c0*/  UMOV UR4, 0x400 ;  /* 0x0000040000047882 */ /* 0x000fe20000000000 */
[----:B------:R-:W-:Y:S01]  /*00d0*/  ISETP.NE.AND P1, PT, R4, RZ, PT ;  /* 0x000000ff0400720c */ /* 0x000fe20003f25270 */
[----:B------:R-:W-:Y:S01]  /*00e0*/  BSSY.RECONVERGENT B0, `(.L_x_0) ;  /* 0x000000d000007945 */ /* 0x000fe20003800200 */
[----:B0-----:R-:W-:-:S06]  /*00f0*/  ULEA UR4, UR5, UR4, 0x18 ;  /* 0x0000000405047291 */ /* 0x001fcc000f8ec0ff */
[----:B------:R-:W-:-:S05]  /*0100*/  LEA R0, R4, UR4, 0x2 ;  /* 0x0000000404007c11 */ /* 0x000fca000f8e10ff */
[----:B--2---:R0:W-:Y:S01]  /*0110*/  @!P0 STS [R0], R3 ;  /* 0x0000000300008388 */ /* 0x0041e20000000800 */
[----:B------:R-:W-:Y:S06]  /*0120*/  BAR.SYNC.DEFER_BLOCKING 0x0 ;  /* 0x0000000000007b1d */ /* 0x000fec0000010000 */
[----:B------:R-:W1:Y:S01]  /*0130*/  @!P1 LDS R7, [UR4] ;  /* 0x00000004ff079984 */ /* 0x000e620008000800 */
[----:B------:R-:W-:Y:S05]  /*0140*/  @!P1 BRA `(.L_x_1) ;  /* 0x0000000000189947 */ /* 0x000fea0003800000 */
[----:B------:R-:W-:-:S13]  /*0150*/  ISETP.GT.U32.AND P0, PT, R9, R4, PT ;  /* 0x000000040900720c */ /* 0x000fda0003f04070 */
[----:B------:R-:W-:Y:S05]  /*0160*/  @!P0 EXIT ;  /* 0x000000000000894d */ /* 0x000fea0003800000 */
[----:B-1----:R-:W-:Y:S04]  /*0170*/  LDS R7, [R0] ;  /* 0x0000000000077984 */ /* 0x002fe80000000800 */
[----:B------:R-:W1:Y:S02]  /*0180*/  LDS R2, [R0+-0x4] ;  /* 0xfffffc0000027984 */ /* 0x000e640000000800 */
[----:B-1----:R-:W-:-:S13]  /*0190*/  ISETP.NE.AND P0, PT, R7, R2, PT ;  /* 0x000000020700720c */ /* 0x002fda0003f05270 */
[----:B------:R-:W-:Y:S05]  /*01a0*/  @!P0 EXIT ;  /* 0x000000000000894d */ /* 0x000fea0003800000 */
.L_x_1:
[----:B------:R-:W-:Y:S05]  /*01b0*/  BSYNC.RECONVERGENT B0 ;  /* 0x0000000000007941 */ /* 0x000fea0003800200 */
.L_x_0:
[----:B------:R-:W1:Y:S02]  /*01c0*/  LDCU UR5, c[0x0][0x394] ;  /* 0x00007280ff0577ac */ /* 0x000e640008000800 */
[----:B-1----:R-:W-:-:S04]  /*01d0*/  ISETP.GE.AND P0, PT, R7, UR5, PT ;  /* 0x0000000507007c0c */ /* 0x002fc8000bf06270 */
[----:B------:R-:W-:-:S13]  /*01e0*/  ISETP.GE.OR P0, PT, R5, UR8, P0 ;  /* 0x0000000805007c0c */ /* 0x000fda0008706670 */
[----:B------:R-:W-:Y:S05]  /*01f0*/  @P0 EXIT ;  /* 0x000000000000094d */ /* 0x000fea0003800000 */
[----:B0-----:R-:W-:Y:S01]  /*0200*/  VIADD R0, R4, 0x1 ;  /* 0x0000000104007836 */ /* 0x001fe20000000000 */
[----:B------:R-:W-:Y:S01]  /*0210*/  BSSY.RECONVERGENT B0, `(.L_x_2) ;  /* 0x0000011000007945 */ /* 0x000fe20003800200 */
[----:B------:R-:W-:-:S03]  /*0220*/  IMAD.MOV.U32 R5, RZ, RZ, 0x1 ;  /* 0x00000001ff057424 */ /* 0x000fc600078e00ff */
[----:B------:R-:W-:-:S13]  /*0230*/  ISETP.GE.U32.AND P0, PT, R0, R9, PT ;  /* 0x000000090000720c */ /* 0x000fda0003f06070 */
[----:B------:R-:W-:Y:S05]  /*0240*/  @P0 BRA `(.L_x_3) ;  /* 0x0000000000340947 */ /* 0x000fea0003800000 */
[----:B------:R-:W-:Y:S01]  /*0250*/  IMAD.IADD R2, R9, 0x1, -R4 ;  /* 0x0000000109027824 */ /* 0x000fe200078e0a04 */
[----:B------:R-:W-:Y:S01]  /*0260*/  MOV R3, R0 ;  /* 0x0000000000037202 */ /* 0x000fe20000000f00 */
[----:B------:R-:W-:-:S07]  /*0270*/  IMAD.MOV.U32 R5, RZ, RZ, 0x1 ;  /* 0x00000001ff057424 */ /* 0x000fce00078e00ff */
.L_x_4:
[----:B------:R-:W-:-:S05]  /*0280*/  LEA R3, R3, UR4, 0x2 ;  /* 0x0000000403037c11 */ /* 0x000fca000f8e10ff */
[----:B------:R-:W0:Y:S02]  /*0290*/  LDS R4, [R3] ;  /* 0x0000000003047984 */ /* 0x000e240000000800 */
[----:B0-----:R-:W-:-:S13]  /*02a0*/  ISETP.NE.AND P0, PT, R7, R4, PT ;  /* 0x000000040700720c */ /* 0x001fda0003f05270 */
[----:B------:R-:W-:Y:S05]  /*02b0*/  @P0 BRA `(.L_x_3) ;  /* 0x0000000000180947 */ /* 0x000fea0003800000 */
[----:B------:R-:W-:Y:S02]  /*02c0*/  VIADD R9, R5, 0x1 ;  /* 0x0000000105097836 */ /* 0x000fe40000000000 */
[----:B------:R-:W-:-:S03]  /*02d0*/  IMAD.IADD R3, R0, 0x1, R5 ;  /* 0x0000000100037824 */ /* 0x000fc600078e0205 */
[----:B------:R-:W-:Y:S02]  /*02e0*/  ISETP.NE.AND P0, PT, R9, R2, PT ;  /* 0x000000020900720c */ /* 0x000fe40003f05270 */
[----:B------:R-:W-:-:S11]  /*02f0*/  MOV R5, R9 ;  /* 0x0000000900057202 */ /* 0x000fd60000000f00 */
[----:B------:R-:W-:Y:S05]  /*0300*/  @P0 BRA `(.L_x_4) ;  /* 0xfffffffc00dc0947 */ /* 0x000fea000383ffff */
[----:B------:R-:W-:-:S07]  /*0310*/  IMAD.MOV.U32 R5, RZ, RZ, R2 ;  /* 0x000000ffff057224 */ /* 0x000fce00078e0002 */
.L_x_3:
[----:B------:R-:W-:Y:S05]  /*0320*/  BSYNC.RECONVERGENT B0 ;  /* 0x0000000000007941 */ /* 0x000fea0003800200 */
.L_x_2:
[----:B------:R-:W0:Y:S02]  /*0330*/  LDC.64 R2, c[0x0][0x388] ;  /* 0x0000e200ff027b82 */ /* 0x000e240000000a00 */
[----:B0-----:R-:W-:-:S05]  /*0340*/  IMAD.WIDE R2, R7, 0x4, R2 ;  /* 0x0000000407027825 */ /* 0x001fca00078e0202 */
[----:B------:R-:W-:Y:S01]  /*0350*/  REDG.E.ADD.STRONG.GPU desc[UR6][R2.64], R5 ;  /* 0x000000050200798e */ /* 0x000fe2000c12e106 */
[----:B------:R-:W-:Y:S05]  /*0360*/  EXIT ;  /* 0x000000000000794d */ /* 0x000fea0003800000 */
.L_x_5:
[----:B------:R-:W-:-:S00]  /*0370*/  BRA `(.L_x_5) ;  /* 0xfffffffc00fc7947 */ /* 0x000fc0000383ffff */
[----:B------:R-:W-:-:S00]  /*0380*/  NOP ;  /* 0x0000000000007918 */ /* 0x000fc00000000000 */
[----:B------:R-:W-:-:S00]  /*0390*/  NOP ;  /* 0x0000000000007918 */ /* 0x000fc00000000000 */
[----:B------:R-:W-:-:S00]  /*03a0*/  NOP ;  /* 0x0000000000007918 */ /* 0x000fc00000000000 */
[----:B------:R-:W-:-:S00]  /*03b0*/  NOP ;  /* 0x0000000000007918 */ /* 0x000fc00000000000 */
[----:B------:R-:W-:-:S00]  /*03c0*/  NOP ;  /* 0x0000000000007918 */ /* 0x000fc00000000000 */
[----:B------:R-:W-:-:S00]  /*03d0*/  NOP ;  /* 0x0000000000007918 */ /* 0x000fc00000000000 */
[----:B------:R-:W-:-:S00]  /*03e0*/  NOP ;  /* 0x0000000000007918 */ /* 0x000fc00000000000 */
[----:B------:R-:W-:-:S00]  /*03f0*/  NOP ;  /* 0x0000000000007918 */ /* 0x000fc00000000000 */
.L_x_7:


//--------------------- .text.countOccurrences    --------------------------
	.section	.text.countOccurrences,"ax",@progbits
	.align	128
        .global         countOccurrences
        .type           countOccurrences,@function
        .size           countOccurrences,(.L_x_8 - countOccurrences)
        .other          countOccurrences,@"STO_CUDA_ENTRY STV_DEFAULT"
countOccurrences:
.text.countOccurrences:
[----:B------:R-:W-:Y:S01]  /*0000*/  LDC R1, c[0x0][0x37c] ;  /* 0x0000df00ff017b82 */ /* 0x000fe20000000800 */
[----:B------:R-:W0:Y:S07]  /*0010*/  S2R R0, SR_TID.X ;  /* 0x0000000000007919 */ /* 0x000e2e0000002100 */
[----:B------:R-:W0:Y:S01]  /*0020*/  S2UR UR4, SR_CTAID.X ;  /* 0x00000000000479c3 */ /* 0x000e220000002500 */
[----:B------:R-:W1:Y:S07]  /*0030*/  LDCU UR5, c[0x0][0x390] ;  /* 0x00007200ff0577ac */ /* 0x000e6e0008000800 */
[----:B------:R-:W0:Y:S02]  /*0040*/  LDC R5, c[0x0][0x360] ;  /* 0x0000d800ff057b82 */ /* 0x000e240000000800 */
[----:B0-----:R-:W-:-:S05]  /*0050*/  IMAD R5, R5, UR4, R0 ;  /* 0x0000000405057c24 */ /* 0x001fca000f8e0200 */
[----:B-1----:R-:W-:-:S13]  /*0060*/  ISETP.GE.AND P0, PT, R5, UR5, PT ;  /* 0x0000000505007c0c */ /* 0x002fda000bf06270 */
[----:B------:R-:W-:Y:S05]  /*0070*/  @P0 EXIT ;  /* 0x000000000000094d */ /* 0x000fea0003800000 */
[----:B------:R-:W0:Y:S01]  /*0080*/  LDC.64 R2, c[0x0][0x380] ;  /* 0x0000e000ff027b82 */ /* 0x000e220000000a00 */
[----:B------:R-:W1:Y:S01]  /*0090*/  LDCU.64 UR4, c[0x0][0x358] ;  /* 0x00006b00ff0477ac */ /* 0x000e620008000a00 */
[----:B0-----:R-:W-:-:S06]  /*00a0*/  IMAD.WIDE R2, R5, 0x4, R2 ;  /* 0x0000000405027825 */ /* 0x001fcc00078e0202 */
[----:B------:R-:W0:Y:S01]  /*00b0*/  LDC.64 R4, c[0x0][0x388] ;  /* 0x0000e200ff047b82 */ /* 0x000e220000000a00 */
[----:B-1----:R-:W0:Y:S01]  /*00c0*/  LDG.E R3, desc[UR4][R2.64] ;  /* 0x0000000402037981 */ /* 0x002e22000c1e1900 */
[----:B------:R-:W-:Y:S02]  /*00d0*/  HFMA2 R7, -RZ, RZ, 0, 5.9604644775390625e-08 ;  /* 0x00000001ff077431 */ /* 0x000fe400000001ff */
[----:B0-----:R-:W-:-:S05]  /*00e0*/  IMAD.WIDE R4, R3, 0x4, R4 ;  /* 0x0000000403047825 */ /* 0x001fca00078e0204 */
[----:B------:R-:W-:Y:S01]  /*00f0*/  REDG.E.ADD.STRONG.GPU desc[UR4][R4.64], R7 ;  /* 0x000000070400798e */ /* 0x000fe2000c12e104 */
[----:B------:R-:W-:Y:S05]  /*0100*/  EXIT ;  /* 0x000000000000794d */ /* 0x000fea0003800000 */
.L_x_6:
        /* <DEDUP_REMOVED lines=15> */
.L_x_8:


//--------------------- .nv.shared.countOccurrencesSorted --------------------------
	.section	.nv.shared.countOccurrencesSorted,"aw",@nobits
	.sectionflags	@""
	.align	16
	.zero		1024


//--------------------- .nv.shared.reserved.0     --------------------------
	.section	.nv.shared.reserved.0,"aw",@nobits
	.weak		__nv_reservedSMEM_offset_0_alias
	.size		__nv_reservedSMEM_offset_0_alias, 0, 64
	.other		__nv_reservedSMEM_offset_0_alias,@"STO_CUDA_RESERVED_SHARED STV_DEFAULT"
__nv_reservedSMEM_offset_0_alias:
	.zero		0
	.zero		64


//--------------------- .nv.shared.countOccurrences --------------------------
	.section	.nv.shared.countOccurrences,"aw",@nobits
	.sectionflags	@""
	.align	16
	.zero		1024


//--------------------- .nv.constant0.countOccurrencesSorted --------------------------
	.section	.nv.constant0.countOccurrencesSorted,"a",@progbits
	.sectionflags	@""
	.align	4
.nv.constant0.countOccurrencesSorted:
	.zero		920


//--------------------- .nv.constant0.countOccurrences --------------------------
	.section	.nv.constant0.countOccurrences,"a",@progbits
	.sectionflags	@""
	.align	4
.nv.constant0.countOccurrences:
	.zero		920


//--------------------- SYMBOLS --------------------------

	.type		.nv.reservedSmem.offset0,@object
	.size		.nv.reservedSmem.offset0,0x4
	.type		.nv.reservedSmem.cap,@object
	.size		.nv.reservedSmem.cap,0x4
